//
// Generated by NVIDIA NVVM Compiler
//
// Compiler Build ID: CL-36424714
// Cuda compilation tools, release 13.0, V13.0.88
// Based on NVVM 20.0.0
//

.version 9.0
.target sm_100
.address_size 64

	// .globl	_Z12apply_windowPfii
.const .align 4 .b8 d_window[4096];

.visible .entry _Z12apply_windowPfii(
	.param .u64 .ptr .align 1 _Z12apply_windowPfii_param_0,
	.param .u32 _Z12apply_windowPfii_param_1,
	.param .u32 _Z12apply_windowPfii_param_2
)
{
	.reg .pred 	%p<2>;
	.reg .b32 	%r<9>;
	.reg .b32 	%f<4>;
	.reg .b64 	%rd<8>;

	ld.param.u64 	%rd1, [_Z12apply_windowPfii_param_0];
	ld.param.u32 	%r2, [_Z12apply_windowPfii_param_1];
	ld.param.u32 	%r3, [_Z12apply_windowPfii_param_2];
	mov.u32 	%r4, %ctaid.x;
	mov.u32 	%r5, %ntid.x;
	mov.u32 	%r6, %tid.x;
	mad.lo.s32 	%r1, %r4, %r5, %r6;
	mul.lo.s32 	%r7, %r3, %r2;
	setp.ge.s32 	%p1, %r1, %r7;
	@%p1 bra 	$L__BB0_2;
	cvta.to.global.u64 	%rd2, %rd1;
	rem.s32 	%r8, %r1, %r2;
	mul.wide.s32 	%rd3, %r8, 4;
	mov.u64 	%rd4, d_window;
	add.s64 	%rd5, %rd4, %rd3;
	ld.const.f32 	%f1, [%rd5];
	mul.wide.s32 	%rd6, %r1, 4;
	add.s64 	%rd7, %rd2, %rd6;
	ld.global.f32 	%f2, [%rd7];
	mul.f32 	%f3, %f1, %f2;
	st.global.f32 	[%rd7], %f3;
$L__BB0_2:
	ret;

}
	// .globl	_Z12power_kernelPK6float2Pfii
.visible .entry _Z12power_kernelPK6float2Pfii(
	.param .u64 .ptr .align 1 _Z12power_kernelPK6float2Pfii_param_0,
	.param .u64 .ptr .align 1 _Z12power_kernelPK6float2Pfii_param_1,
	.param .u32 _Z12power_kernelPK6float2Pfii_param_2,
	.param .u32 _Z12power_kernelPK6float2Pfii_param_3
)
{
	.reg .pred 	%p<2>;
	.reg .b32 	%r<8>;
	.reg .b32 	%f<5>;
	.reg .b64 	%rd<9>;

	ld.param.u64 	%rd1, [_Z12power_kernelPK6float2Pfii_param_0];
	ld.param.u64 	%rd2, [_Z12power_kernelPK6float2Pfii_param_1];
	ld.param.u32 	%r2, [_Z12power_kernelPK6float2Pfii_param_2];
	ld.param.u32 	%r3, [_Z12power_kernelPK6float2Pfii_param_3];
	mov.u32 	%r4, %ctaid.x;
	mov.u32 	%r5, %ntid.x;
	mov.u32 	%r6, %tid.x;
	mad.lo.s32 	%r1, %r4, %r5, %r6;
	mul.lo.s32 	%r7, %r3, %r2;
	setp.ge.s32 	%p1, %r1, %r7;
	@%p1 bra 	$L__BB1_2;
	cvta.to.global.u64 	%rd3, %rd1;
	cvta.to.global.u64 	%rd4, %rd2;
	mul.wide.s32 	%rd5, %r1, 8;
	add.s64 	%rd6, %rd3, %rd5;
	ld.global.v2.f32 	{%f1, %f2}, [%rd6];
	mul.f32 	%f3, %f2, %f2;
	fma.rn.f32 	%f4, %f1, %f1, %f3;
	mul.wide.s32 	%rd7, %r1, 4;
	add.s64 	%rd8, %rd4, %rd7;
	st.global.f32 	[%rd8], %f4;
$L__BB1_2:
	ret;

}


// ===== COMPILED SASS (sm_100) =====

	.target	sm_100

	.elftype	@"ET_EXEC"


//--------------------- .note.nv.tkinfo           --------------------------
	.section	.note.nv.tkinfo,"",@"SHT_NOTE"
	.sectionflags	@"SHF_NOTE_NV_TKINFO"
	.tkinfo
        /*0018*/ 	.word	0x00000002
        /*0030*/ 	.string	""
        /*0030*/ 	.string	"ptxas"
        /*0030*/ 	.string	"Cuda compilation tools, release 13.0, V13.0.88"
        /*0030*/ 	.string	"Build cuda_13.0.r13.0/compiler.36424714_0"
        /*0030*/ 	.string	"-arch sm_100 -m 64 "



//--------------------- .note.nv.cuinfo           --------------------------
	.section	.note.nv.cuinfo,"",@"SHT_NOTE"
	.sectionflags	@"SHF_NOTE_NV_CUINFO"
        /*0018*/ 	.short	0x0002
        /*001a*/ 	.short	0x0064
        /*001c*/ 	.short	0x0082
	.zero		2


//--------------------- .nv.info                  --------------------------
	.section	.nv.info,"",@"SHT_CUDA_INFO"
	.align	4


	//----- nvinfo : EIATTR_REGCOUNT
	.align		4
        /*0000*/ 	.byte	0x04, 0x2f
        /*0002*/ 	.short	(.L_2 - .L_1)
	.align		4
.L_1:
        /*0004*/ 	.word	index@(_Z12apply_windowPfii)
        /*0008*/ 	.word	0x00000010


	//----- nvinfo : EIATTR_FRAME_SIZE
	.align		4
.L_2:
        /*000c*/ 	.byte	0x04, 0x11
        /*000e*/ 	.short	(.L_4 - .L_3)
	.align		4
.L_3:
        /*0010*/ 	.word	index@(_Z12apply_windowPfii)
        /*0014*/ 	.word	0x00000000


	//----- nvinfo : EIATTR_REGCOUNT
	.align		4
.L_4:
        /*0018*/ 	.byte	0x04, 0x2f
        /*001a*/ 	.short	(.L_6 - .L_5)
	.align		4
.L_5:
        /*001c*/ 	.word	index@(_Z12power_kernelPK6float2Pfii)
        /*0020*/ 	.word	0x0000000c


	//----- nvinfo : EIATTR_FRAME_SIZE
	.align		4
.L_6:
        /*0024*/ 	.byte	0x04, 0x11
        /*0026*/ 	.short	(.L_8 - .L_7)
	.align		4
.L_7:
        /*0028*/ 	.word	index@(_Z12power_kernelPK6float2Pfii)
        /*002c*/ 	.word	0x00000000


	//----- nvinfo : EIATTR_MIN_STACK_SIZE
	.align		4
.L_8:
        /*0030*/ 	.byte	0x04, 0x12
        /*0032*/ 	.short	(.L_10 - .L_9)
	.align		4
.L_9:
        /*0034*/ 	.word	index@(_Z12power_kernelPK6float2Pfii)
        /*0038*/ 	.word	0x00000000


	//----- nvinfo : EIATTR_MIN_STACK_SIZE
	.align		4
.L_10:
        /*003c*/ 	.byte	0x04, 0x12
        /*003e*/ 	.short	(.L_12 - .L_11)
	.align		4
.L_11:
        /*0040*/ 	.word	index@(_Z12apply_windowPfii)
        /*0044*/ 	.word	0x00000000
.L_12:


//--------------------- .nv.compat                --------------------------
	.section	.nv.compat,"",@"SHT_CUDA_COMPAT_INFO"
	.align	4
        /*0000*/ 	.byte	0x02, 0x09, 0x00, 0x00, 0x02, 0x02, 0x01, 0x00, 0x02, 0x05, 0x05, 0x00, 0x03, 0x07, 0x01, 0x01
        /*0010*/ 	.byte	0x02, 0x03, 0x00, 0x00, 0x02, 0x06, 0x01, 0x00, 0x04, 0x0b, 0x08, 0x00, 0x09, 0x00, 0x00, 0x00
        /*0020*/ 	.byte	0x00, 0x00, 0x00, 0x00


//--------------------- .nv.info._Z12power_kernelPK6float2Pfii --------------------------
	.section	.nv.info._Z12power_kernelPK6float2Pfii,"",@"SHT_CUDA_INFO"
	.sectionflags	@""
	.align	4


	//----- nvinfo : EIATTR_CUDA_API_VERSION
	.align		4
        /*0000*/ 	.byte	0x04, 0x37
        /*0002*/ 	.short	(.L_14 - .L_13)
.L_13:
        /*0004*/ 	.word	0x00000082


	//----- nvinfo : EIATTR_KPARAM_INFO
	.align		4
.L_14:
        /*0008*/ 	.byte	0x04, 0x17
        /*000a*/ 	.short	(.L_16 - .L_15)
.L_15:
        /*000c*/ 	.word	0x00000000
        /*0010*/ 	.short	0x0003
        /*0012*/ 	.short	0x0014
        /*0014*/ 	.byte	0x00, 0xf0, 0x11, 0x00


	//----- nvinfo : EIATTR_KPARAM_INFO
	.align		4
.L_16:
        /*0018*/ 	.byte	0x04, 0x17
        /*001a*/ 	.short	(.L_18 - .L_17)
.L_17:
        /*001c*/ 	.word	0x00000000
        /*0020*/ 	.short	0x0002
        /*0022*/ 	.short	0x0010
        /*0024*/ 	.byte	0x00, 0xf0, 0x11, 0x00


	//----- nvinfo : EIATTR_KPARAM_INFO
	.align		4
.L_18:
        /*0028*/ 	.byte	0x04, 0x17
        /*002a*/ 	.short	(.L_20 - .L_19)
.L_19:
        /*002c*/ 	.word	0x00000000
        /*0030*/ 	.short	0x0001
        /*0032*/ 	.short	0x0008
        /*0034*/ 	.byte	0x00, 0xf5, 0x21, 0x00


	//----- nvinfo : EIATTR_KPARAM_INFO
	.align		4
.L_20:
        /*0038*/ 	.byte	0x04, 0x17
        /*003a*/ 	.short	(.L_22 - .L_21)
.L_21:
        /*003c*/ 	.word	0x00000000
        /*0040*/ 	.short	0x0000
        /*0042*/ 	.short	0x0000
        /*0044*/ 	.byte	0x00, 0xf5, 0x21, 0x00


	//----- nvinfo : EIATTR_SPARSE_MMA_MASK
	.align		4
.L_22:
        /*0048*/ 	.byte	0x03, 0x50
        /*004a*/ 	.short	0x0000


	//----- nvinfo : EIATTR_MAXREG_COUNT
	.align		4
        /*004c*/ 	.byte	0x03, 0x1b
        /*004e*/ 	.short	0x00ff


	//----- nvinfo : EIATTR_MERCURY_ISA_VERSION
	.align		4
        /*0050*/ 	.byte	0x03, 0x5f
        /*0052*/ 	.short	0x0101


	//----- nvinfo : EIATTR_VRC_CTA_INIT_COUNT
	.align		4
        /*0054*/ 	.byte	0x02, 0x4a
	.zero		1
	.zero		1


	//----- nvinfo : EIATTR_EXIT_INSTR_OFFSETS
	.align		4
        /*0058*/ 	.byte	0x04, 0x1c
        /*005a*/ 	.short	(.L_24 - .L_23)


	//   ....[0]....
.L_23:
        /*005c*/ 	.word	0x00000080


	//   ....[1]....
        /*0060*/ 	.word	0x00000120


	//----- nvinfo : EIATTR_CBANK_PARAM_SIZE
	.align		4
.L_24:
        /*0064*/ 	.byte	0x03, 0x19
        /*0066*/ 	.short	0x0018


	//----- nvinfo : EIATTR_PARAM_CBANK
	.align		4
        /*0068*/ 	.byte	0x04, 0x0a
        /*006a*/ 	.short	(.L_26 - .L_25)
	.align		4
.L_25:
        /*006c*/ 	.word	index@(.nv.constant0._Z12power_kernelPK6float2Pfii)
        /*0070*/ 	.short	0x0380
        /*0072*/ 	.short	0x0018


	//----- nvinfo : EIATTR_SW_WAR
	.align		4
.L_26:
        /*0074*/ 	.byte	0x04, 0x36
        /*0076*/ 	.short	(.L_28 - .L_27)
.L_27:
        /*0078*/ 	.word	0x00000008
.L_28:


//--------------------- .nv.info._Z12apply_windowPfii --------------------------
	.section	.nv.info._Z12apply_windowPfii,"",@"SHT_CUDA_INFO"
	.sectionflags	@""
	.align	4


	//----- nvinfo : EIATTR_CUDA_API_VERSION
	.align		4
        /*0000*/ 	.byte	0x04, 0x37
        /*0002*/ 	.short	(.L_30 - .L_29)
.L_29:
        /*0004*/ 	.word	0x00000082


	//----- nvinfo : EIATTR_KPARAM_INFO
	.align		4
.L_30:
        /*0008*/ 	.byte	0x04, 0x17
        /*000a*/ 	.short	(.L_32 - .L_31)
.L_31:
        /*000c*/ 	.word	0x00000000
        /*0010*/ 	.short	0x0002
        /*0012*/ 	.short	0x000c
        /*0014*/ 	.byte	0x00, 0xf0, 0x11, 0x00


	//----- nvinfo : EIATTR_KPARAM_INFO
	.align		4
.L_32:
        /*0018*/ 	.byte	0x04, 0x17
        /*001a*/ 	.short	(.L_34 - .L_33)
.L_33:
        /*001c*/ 	.word	0x00000000
        /*0020*/ 	.short	0x0001
        /*0022*/ 	.short	0x0008
        /*0024*/ 	.byte	0x00, 0xf0, 0x11, 0x00


	//----- nvinfo : EIATTR_KPARAM_INFO
	.align		4
.L_34:
        /*0028*/ 	.byte	0x04, 0x17
        /*002a*/ 	.short	(.L_36 - .L_35)
.L_35:
        /*002c*/ 	.word	0x00000000
        /*0030*/ 	.short	0x0000
        /*0032*/ 	.short	0x0000
        /*0034*/ 	.byte	0x00, 0xf5, 0x21, 0x00


	//----- nvinfo : EIATTR_SPARSE_MMA_MASK
	.align		4
.L_36:
        /*0038*/ 	.byte	0x03, 0x50
        /*003a*/ 	.short	0x0000


	//----- nvinfo : EIATTR_MAXREG_COUNT
	.align		4
        /*003c*/ 	.byte	0x03, 0x1b
        /*003e*/ 	.short	0x00ff


	//----- nvinfo : EIATTR_MERCURY_ISA_VERSION
	.align		4
        /*0040*/ 	.byte	0x03, 0x5f
        /*0042*/ 	.short	0x0101


	//----- nvinfo : EIATTR_VRC_CTA_INIT_COUNT
	.align		4
        /*0044*/ 	.byte	0x02, 0x4a
	.zero		1
	.zero		1


	//----- nvinfo : EIATTR_EXIT_INSTR_OFFSETS
	.align		4
        /*0048*/ 	.byte	0x04, 0x1c
        /*004a*/ 	.short	(.L_38 - .L_37)


	//   ....[0]....
.L_37:
        /*004c*/ 	.word	0x00000080


	//   ....[1]....
        /*0050*/ 	.word	0x00000260


	//----- nvinfo : EIATTR_CBANK_PARAM_SIZE
	.align		4
.L_38:
        /*0054*/ 	.byte	0x03, 0x19
        /*0056*/ 	.short	0x0010


	//----- nvinfo : EIATTR_PARAM_CBANK
	.align		4
        /*0058*/ 	.byte	0x04, 0x0a
        /*005a*/ 	.short	(.L_40 - .L_39)
	.align		4
.L_39:
        /*005c*/ 	.word	index@(.nv.constant0._Z12apply_windowPfii)
        /*0060*/ 	.short	0x0380
        /*0062*/ 	.short	0x0010


	//----- nvinfo : EIATTR_SW_WAR
	.align		4
.L_40:
        /*0064*/ 	.byte	0x04, 0x36
        /*0066*/ 	.short	(.L_42 - .L_41)
.L_41:
        /*0068*/ 	.word	0x00000008
.L_42:


//--------------------- .nv.callgraph             --------------------------
	.section	.nv.callgraph,"",@"SHT_CUDA_CALLGRAPH"
	.align	4
	.sectionentsize	8
	.align		4
        /*0000*/ 	.word	0x00000000
	.align		4
        /*0004*/ 	.word	0xffffffff
	.align		4
        /*0008*/ 	.word	0x00000000
	.align		4
        /*000c*/ 	.word	0xfffffffe
	.align		4
        /*0010*/ 	.word	0x00000000
	.align		4
        /*0014*/ 	.word	0xfffffffd
	.align		4
        /*0018*/ 	.word	0x00000000
	.align		4
        /*001c*/ 	.word	0xfffffffc


//--------------------- .nv.constant3             --------------------------
	.section	.nv.constant3,"a",@progbits
	.align	4
.nv.constant3:
	.type		d_window,@object
	.size		d_window,(.L_0 - d_window)
d_window:
	.zero		4096
.L_0:


//--------------------- .text._Z12power_kernelPK6float2Pfii --------------------------
	.section	.text._Z12power_kernelPK6float2Pfii,"ax",@progbits
	.align	128
        .global         _Z12power_kernelPK6float2Pfii
        .type           _Z12power_kernelPK6float2Pfii,@function
        .size           _Z12power_kernelPK6float2Pfii,(.L_x_2 - _Z12power_kernelPK6float2Pfii)
        .other          _Z12power_kernelPK6float2Pfii,@"STO_CUDA_ENTRY STV_DEFAULT"
_Z12power_kernelPK6float2Pfii:
.text._Z12power_kernelPK6float2Pfii:
[----:B------:R-:W-:Y:S01]  /*0000*/  LDC R1, c[0x0][0x37c] ;  /* 0x0000df00ff017b82 */ /* 0x000fe20000000800 */
[----:B------:R-:W0:Y:S07]  /*0010*/  S2R R0, SR_TID.X ;  /* 0x0000000000007919 */ /* 0x000e2e0000002100 */
[----:B------:R-:W0:Y:S01]  /*0020*/  S2UR UR6, SR_CTAID.X ;  /* 0x00000000000679c3 */ /* 0x000e220000002500 */
[----:B------:R-:W1:Y:S07]  /*0030*/  LDCU.64 UR4, c[0x0][0x390] ;  /* 0x00007200ff0477ac */ /* 0x000e6e0008000a00 */
[----:B------:R-:W0:Y:S01]  /*0040*/  LDC R7, c[0x0][0x360] ;  /* 0x0000d800ff077b82 */ /* 0x000e220000000800 */
[----:B-1----:R-:W-:Y:S01]  /*0050*/  UIMAD UR4, UR5, UR4, URZ ;  /* 0x00000004050472a4 */ /* 0x002fe2000f8e02ff */
[----:B0-----:R-:W-:-:S05]  /*0060*/  IMAD R7, R7, UR6, R0 ;  /* 0x0000000607077c24 */ /* 0x001fca000f8e0200 */
[----:B------:R-:W-:-:S13]  /*0070*/  ISETP.GE.AND P0, PT, R7, UR4, PT ;  /* 0x0000000407007c0c */ /* 0x000fda000bf06270 */
[----:B------:R-:W-:Y:S05]  /*0080*/  @P0 EXIT ;  /* 0x000000000000094d */ /* 0x000fea0003800000 */
[----:B------:R-:W0:Y:S01]  /*0090*/  LDC.64 R2, c[0x0][0x380] ;  /* 0x0000e000ff027b82 */ /* 0x000e220000000a00 */
[----:B------:R-:W1:Y:S07]  /*00a0*/  LDCU.64 UR4, c[0x0][0x358] ;  /* 0x00006b00ff0477ac */ /* 0x000e6e0008000a00 */
[----:B------:R-:W2:Y:S01]  /*00b0*/  LDC.64 R4, c[0x0][0x388] ;  /* 0x0000e200ff047b82 */ /* 0x000ea20000000a00 */
[----:B0-----:R-:W-:-:S06]  /*00c0*/  IMAD.WIDE R2, R7, 0x8, R2 ;  /* 0x0000000807027825 */ /* 0x001fcc00078e0202 */
[----:B-1----:R-:W3:Y:S01]  /*00d0*/  LDG.E.64 R2, desc[UR4][R2.64] ;  /* 0x0000000402027981 */ /* 0x002ee2000c1e1b00 */
[----:B--2---:R-:W-:-:S04]  /*00e0*/  IMAD.WIDE R4, R7, 0x4, R4 ;  /* 0x0000000407047825 */ /* 0x004fc800078e0204 */
[----:B---3--:R-:W-:-:S04]  /*00f0*/  FMUL R9, R3, R3 ;  /* 0x0000000303097220 */ /* 0x008fc80000400000 */
[----:B------:R-:W-:-:S05]  /*0100*/  FFMA R9, R2, R2, R9 ;  /* 0x0000000202097223 */ /* 0x000fca0000000009 */
[----:B------:R-:W-:Y:S01]  /*0110*/  STG.E desc[UR4][R4.64], R9 ;  /* 0x0000000904007986 */ /* 0x000fe2000c101904 */
[----:B------:R-:W-:Y:S05]  /*0120*/  EXIT ;  /* 0x000000000000794d */ /* 0x000fea0003800000 */
.L_x_0:
[----:B------:R-:W-:-:S00]  /*0130*/  BRA `(.L_x_0) ;  /* 0xfffffffc00fc7947 */ /* 0x000fc0000383ffff */
[----:B------:R-:W-:-:S00]  /*0140*/  NOP ;  /* 0x0000000000007918 */ /* 0x000fc00000000000 */
        /* <DEDUP_REMOVED lines=11> */
.L_x_2:


//--------------------- .text._Z12apply_windowPfii --------------------------
	.section	.text._Z12apply_windowPfii,"ax",@progbits
	.align	128
        .global         _Z12apply_windowPfii
        .type           _Z12apply_windowPfii,@function
        .size           _Z12apply_windowPfii,(.L_x_3 - _Z12apply_windowPfii)
        .other          _Z12apply_windowPfii,@"STO_CUDA_ENTRY STV_DEFAULT"
_Z12apply_windowPfii:
.text._Z12apply_windowPfii:
[----:B------:R-:W-:Y:S01]  /*0000*/  LDC R1, c[0x0][0x37c] ;  /* 0x0000df00ff017b82 */ /* 0x000fe20000000800 */
[----:B------:R-:W0:Y:S07]  /*0010*/  S2R R0, SR_TID.X ;  /* 0x0000000000007919 */ /* 0x000e2e0000002100 */
[----:B------:R-:W0:Y:S08]  /*0020*/  S2UR UR4, SR_CTAID.X ;  /* 0x00000000000479c3 */ /* 0x000e300000002500 */
[----:B------:R-:W0:Y:S08]  /*0030*/  LDC R9, c[0x0][0x360] ;  /* 0x0000d800ff097b82 */ /* 0x000e300000000800 */
[----:B------:R-:W1:Y:S01]  /*0040*/  LDC.64 R4, c[0x0][0x388] ;  /* 0x0000e200ff047b82 */ /* 0x000e620000000a00 */
[----:B0-----:R-:W-:-:S02]  /*0050*/  IMAD R9, R9, UR4, R0 ;  /* 0x0000000409097c24 */ /* 0x001fc4000f8e0200 */
[----:B-1----:R-:W-:-:S05]  /*0060*/  IMAD R0, R5, R4, RZ ;  /* 0x0000000405007224 */ /* 0x002fca00078e02ff */
[----:B------:R-:W-:-:S13]  /*0070*/  ISETP.GE.AND P0, PT, R9, R0, PT ;  /* 0x000000000900720c */ /* 0x000fda0003f06270 */
[----:B------:R-:W-:Y:S05]  /*0080*/  @P0 EXIT ;  /* 0x000000000000094d */ /* 0x000fea0003800000 */
[----:B------:R-:W0:Y:S01]  /*0090*/  LDC.64 R2, c[0x0][0x380] ;  /* 0x0000e000ff027b82 */ /* 0x000e220000000a00 */
[----:B------:R-:W1:Y:S01]  /*00a0*/  LDCU.64 UR4, c[0x0][0x358] ;  /* 0x00006b00ff0477ac */ /* 0x000e620008000a00 */
[----:B0-----:R-:W-:-:S05]  /*00b0*/  IMAD.WIDE R2, R9, 0x4, R2 ;  /* 0x0000000409027825 */ /* 0x001fca00078e0202 */
[----:B-1----:R-:W2:Y:S01]  /*00c0*/  LDG.E R5, desc[UR4][R2.64] ;  /* 0x0000000402057981 */ /* 0x002ea2000c1e1900 */
[----:B------:R-:W-:Y:S02]  /*00d0*/  IABS R11, R4 ;  /* 0x00000004000b7213 */ /* 0x000fe40000000000 */
[----:B------:R-:W-:Y:S02]  /*00e0*/  ISETP.GE.AND P2, PT, R9, RZ, PT ;  /* 0x000000ff0900720c */ /* 0x000fe40003f46270 */
[----:B------:R-:W0:Y:S08]  /*00f0*/  I2F.RP R0, R11 ;  /* 0x0000000b00007306 */ /* 0x000e300000209400 */
[----:B0-----:R-:W0:Y:S02]  /*0100*/  MUFU.RCP R0, R0 ;  /* 0x0000000000007308 */ /* 0x001e240000001000 */
[----:B0-----:R-:W-:-:S06]  /*0110*/  VIADD R6, R0, 0xffffffe ;  /* 0x0ffffffe00067836 */ /* 0x001fcc0000000000 */
[----:B------:R0:W1:Y:S02]  /*0120*/  F2I.FTZ.U32.TRUNC.NTZ R7, R6 ;  /* 0x0000000600077305 */ /* 0x000064000021f000 */
[----:B0-----:R-:W-:Y:S02]  /*0130*/  HFMA2 R6, -RZ, RZ, 0, 0 ;  /* 0x00000000ff067431 */ /* 0x001fe400000001ff */
[----:B-1----:R-:W-:-:S04]  /*0140*/  IMAD.MOV R8, RZ, RZ, -R7 ;  /* 0x000000ffff087224 */ /* 0x002fc800078e0a07 */
[----:B------:R-:W-:Y:S01]  /*0150*/  IMAD R13, R8, R11, RZ ;  /* 0x0000000b080d7224 */ /* 0x000fe200078e02ff */
[----:B------:R-:W-:-:S03]  /*0160*/  IABS R8, R9 ;  /* 0x0000000900087213 */ /* 0x000fc60000000000 */
[----:B------:R-:W-:-:S06]  /*0170*/  IMAD.HI.U32 R7, R7, R13, R6 ;  /* 0x0000000d07077227 */ /* 0x000fcc00078e0006 */
[----:B------:R-:W-:-:S04]  /*0180*/  IMAD.HI.U32 R7, R7, R8, RZ ;  /* 0x0000000807077227 */ /* 0x000fc800078e00ff */
[----:B------:R-:W-:-:S04]  /*0190*/  IMAD.MOV R7, RZ, RZ, -R7 ;  /* 0x000000ffff077224 */ /* 0x000fc800078e0a07 */
[----:B------:R-:W-:-:S05]  /*01a0*/  IMAD R0, R11, R7, R8 ;  /* 0x000000070b007224 */ /* 0x000fca00078e0208 */
[----:B------:R-:W-:-:S13]  /*01b0*/  ISETP.GT.U32.AND P0, PT, R11, R0, PT ;  /* 0x000000000b00720c */ /* 0x000fda0003f04070 */
[----:B------:R-:W-:Y:S02]  /*01c0*/  @!P0 IADD3 R0, PT, PT, R0, -R11, RZ ;  /* 0x8000000b00008210 */ /* 0x000fe40007ffe0ff */
[----:B------:R-:W-:Y:S02]  /*01d0*/  ISETP.NE.AND P0, PT, R4, RZ, PT ;  /* 0x000000ff0400720c */ /* 0x000fe40003f05270 */
[----:B------:R-:W-:-:S13]  /*01e0*/  ISETP.GT.U32.AND P1, PT, R11, R0, PT ;  /* 0x000000000b00720c */ /* 0x000fda0003f24070 */
[----:B------:R-:W-:-:S05]  /*01f0*/  @!P1 IMAD.IADD R0, R0, 0x1, -R11 ;  /* 0x0000000100009824 */ /* 0x000fca00078e0a0b */
[----:B------:R-:W-:Y:S02]  /*0200*/  @!P2 IADD3 R0, PT, PT, -R0, RZ, RZ ;  /* 0x000000ff0000a210 */ /* 0x000fe40007ffe1ff */
[----:B------:R-:W-:-:S04]  /*0210*/  @!P0 LOP3.LUT R0, RZ, R4, RZ, 0x33, !PT ;  /* 0x00000004ff008212 */ /* 0x000fc800078e33ff */
[----:B------:R-:W-:-:S06]  /*0220*/  SHF.L.U32 R0, R0, 0x2, RZ ;  /* 0x0000000200007819 */ /* 0x000fcc00000006ff */
[----:B------:R-:W2:Y:S02]  /*0230*/  LDC R0, c[0x3][R0] ;  /* 0x00c0000000007b82 */ /* 0x000ea40000000800 */
[----:B--2---:R-:W-:-:S05]  /*0240*/  FMUL R5, R0, R5 ;  /* 0x0000000500057220 */ /* 0x004fca0000400000 */
[----:B------:R-:W-:Y:S01]  /*0250*/  STG.E desc[UR4][R2.64], R5 ;  /* 0x0000000502007986 */ /* 0x000fe2000c101904 */
[----:B------:R-:W-:Y:S05]  /*0260*/  EXIT ;  /* 0x000000000000794d */ /* 0x000fea0003800000 */
.L_x_1:
        /* <DEDUP_REMOVED lines=9> */
.L_x_3:


//--------------------- .nv.shared.reserved.0     --------------------------
	.section	.nv.shared.reserved.0,"aw",@nobits
	.weak		__nv_reservedSMEM_offset_0_alias
	.size		__nv_reservedSMEM_offset_0_alias, 0, 64
	.other		__nv_reservedSMEM_offset_0_alias,@"STO_CUDA_RESERVED_SHARED STV_DEFAULT"
__nv_reservedSMEM_offset_0_alias:
	.zero		0
	.zero		64


//--------------------- .nv.constant0._Z12power_kernelPK6float2Pfii --------------------------
	.section	.nv.constant0._Z12power_kernelPK6float2Pfii,"a",@progbits
	.sectionflags	@""
	.align	4
.nv.constant0._Z12power_kernelPK6float2Pfii:
	.zero		920


//--------------------- .nv.constant0._Z12apply_windowPfii --------------------------
	.section	.nv.constant0._Z12apply_windowPfii,"a",@progbits
	.sectionflags	@""
	.align	4
.nv.constant0._Z12apply_windowPfii:
	.zero		912


//--------------------- SYMBOLS --------------------------

	.type		.nv.reservedSmem.offset0,@object
	.size		.nv.reservedSmem.offset0,0x4
